	.headerflags	@"EF_CUDA_TEXMODE_UNIFIED EF_CUDA_64BIT_ADDRESS EF_CUDA_ACCELERATORS EF_CUDA_SM90 EF_CUDA_VIRTUAL_SM(EF_CUDA_SM90)"
	.elftype	@"ET_EXEC"


//--------------------- .nv.info                  --------------------------
	.section	.nv.info,"",@"SHT_CUDA_INFO"
	.align	4


	//----- nvinfo : EIATTR_REGCOUNT
	.align		4
        /*0000*/ 	.byte	0x04, 0x2f
        /*0002*/ 	.short	(.L_3 - .L_2)
	.align		4
.L_2:
        /*0004*/ 	.word	index@(triton_poi_fused__native_batch_norm_legit_no_training_relu_25)
        /*0008*/ 	.word	0x00000012


	//----- nvinfo : EIATTR_MIN_STACK_SIZE
	.align		4
.L_3:
        /*000c*/ 	.byte	0x04, 0x12
        /*000e*/ 	.short	(.L_5 - .L_4)
	.align		4
.L_4:
        /*0010*/ 	.word	index@(triton_poi_fused__native_batch_norm_legit_no_training_relu_25)
        /*0014*/ 	.word	0x00000000


	//----- nvinfo : EIATTR_FRAME_SIZE
	.align		4
.L_5:
        /*0018*/ 	.byte	0x04, 0x11
        /*001a*/ 	.short	(.L_7 - .L_6)
	.align		4
.L_6:
        /*001c*/ 	.word	index@(triton_poi_fused__native_batch_norm_legit_no_training_relu_25)
        /*0020*/ 	.word	0x00000000


	//----- nvinfo : EIATTR_MIN_STACK_SIZE
	.align		4
.L_7:
        /*0024*/ 	.byte	0x04, 0x12
        /*0026*/ 	.short	(.L_9 - .L_8)
	.align		4
.L_8:
        /*0028*/ 	.word	index@(triton_poi_fused__native_batch_norm_legit_no_training_relu_25)
        /*002c*/ 	.word	0x00000000
.L_9:


//--------------------- .nv.info.triton_poi_fused__native_batch_norm_legit_no_training_relu_25 --------------------------
	.section	.nv.info.triton_poi_fused__native_batch_norm_legit_no_training_relu_25,"",@"SHT_CUDA_INFO"
	.sectionflags	@""
	.align	4


	//----- nvinfo : EIATTR_CUDA_API_VERSION
	.align		4
        /*0000*/ 	.byte	0x04, 0x37
        /*0002*/ 	.short	(.L_11 - .L_10)
.L_10:
        /*0004*/ 	.word	0x0000007c


	//----- nvinfo : EIATTR_KPARAM_INFO
	.align		4
.L_11:
        /*0008*/ 	.byte	0x04, 0x17
        /*000a*/ 	.short	(.L_13 - .L_12)
.L_12:
        /*000c*/ 	.word	0x00000000
        /*0010*/ 	.short	0x0006
        /*0012*/ 	.short	0x0030
        /*0014*/ 	.byte	0x00, 0xf0, 0x11, 0x00


	//----- nvinfo : EIATTR_KPARAM_INFO
	.align		4
.L_13:
        /*0018*/ 	.byte	0x04, 0x17
        /*001a*/ 	.short	(.L_15 - .L_14)
.L_14:
        /*001c*/ 	.word	0x00000000
        /*0020*/ 	.short	0x0005
        /*0022*/ 	.short	0x0028
        /*0024*/ 	.byte	0x00, 0xf4, 0x21, 0x00


	//----- nvinfo : EIATTR_KPARAM_INFO
	.align		4
.L_15:
        /*0028*/ 	.byte	0x04, 0x17
        /*002a*/ 	.short	(.L_17 - .L_16)
.L_16:
        /*002c*/ 	.word	0x00000000
        /*0030*/ 	.short	0x0004
        /*0032*/ 	.short	0x0020
        /*0034*/ 	.byte	0x00, 0xf4, 0x21, 0x00


	//----- nvinfo : EIATTR_KPARAM_INFO
	.align		4
.L_17:
        /*0038*/ 	.byte	0x04, 0x17
        /*003a*/ 	.short	(.L_19 - .L_18)
.L_18:
        /*003c*/ 	.word	0x00000000
        /*0040*/ 	.short	0x0003
        /*0042*/ 	.short	0x0018
        /*0044*/ 	.byte	0x00, 0xf4, 0x21, 0x00


	//----- nvinfo : EIATTR_KPARAM_INFO
	.align		4
.L_19:
        /*0048*/ 	.byte	0x04, 0x17
        /*004a*/ 	.short	(.L_21 - .L_20)
.L_20:
        /*004c*/ 	.word	0x00000000
        /*0050*/ 	.short	0x0002
        /*0052*/ 	.short	0x0010
        /*0054*/ 	.byte	0x00, 0xf4, 0x21, 0x00


	//----- nvinfo : EIATTR_KPARAM_INFO
	.align		4
.L_21:
        /*0058*/ 	.byte	0x04, 0x17
        /*005a*/ 	.short	(.L_23 - .L_22)
.L_22:
        /*005c*/ 	.word	0x00000000
        /*0060*/ 	.short	0x0001
        /*0062*/ 	.short	0x0008
        /*0064*/ 	.byte	0x00, 0xf4, 0x21, 0x00


	//----- nvinfo : EIATTR_KPARAM_INFO
	.align		4
.L_23:
        /*0068*/ 	.byte	0x04, 0x17
        /*006a*/ 	.short	(.L_25 - .L_24)
.L_24:
        /*006c*/ 	.word	0x00000000
        /*0070*/ 	.short	0x0000
        /*0072*/ 	.short	0x0000
        /*0074*/ 	.byte	0x00, 0xf4, 0x21, 0x00


	//----- nvinfo : EIATTR_SPARSE_MMA_MASK
	.align		4
.L_25:
        /*0078*/ 	.byte	0x03, 0x50
        /*007a*/ 	.short	0x0000


	//----- nvinfo : EIATTR_MAXREG_COUNT
	.align		4
        /*007c*/ 	.byte	0x03, 0x1b
        /*007e*/ 	.short	0x00ff


	//----- nvinfo : EIATTR_EXIT_INSTR_OFFSETS
	.align		4
        /*0080*/ 	.byte	0x04, 0x1c
        /*0082*/ 	.short	(.L_27 - .L_26)


	//   ....[0]....
.L_26:
        /*0084*/ 	.word	0x00000300


	//   ....[1]....
        /*0088*/ 	.word	0x00000320


	//----- nvinfo : EIATTR_REQNTID
	.align		4
.L_27:
        /*008c*/ 	.byte	0x04, 0x10
        /*008e*/ 	.short	(.L_29 - .L_28)
.L_28:
        /*0090*/ 	.word	0x00000080
        /*0094*/ 	.word	0x00000001
        /*0098*/ 	.word	0x00000001


	//----- nvinfo : EIATTR_CBANK_PARAM_SIZE
	.align		4
.L_29:
        /*009c*/ 	.byte	0x03, 0x19
        /*009e*/ 	.short	0x0034


	//----- nvinfo : EIATTR_PARAM_CBANK
	.align		4
        /*00a0*/ 	.byte	0x04, 0x0a
        /*00a2*/ 	.short	(.L_31 - .L_30)
	.align		4
.L_30:
        /*00a4*/ 	.word	index@(.nv.constant0.triton_poi_fused__native_batch_norm_legit_no_training_relu_25)
        /*00a8*/ 	.short	0x0210
        /*00aa*/ 	.short	0x0034


	//----- nvinfo : EIATTR_SW_WAR
	.align		4
.L_31:
        /*00ac*/ 	.byte	0x04, 0x36
        /*00ae*/ 	.short	(.L_33 - .L_32)
.L_32:
        /*00b0*/ 	.word	0x00000008
.L_33:


//--------------------- .nv.callgraph             --------------------------
	.section	.nv.callgraph,"",@"SHT_CUDA_CALLGRAPH"
	.align	4
	.sectionentsize	8
	.align		4
        /*0000*/ 	.word	0x00000000
	.align		4
        /*0004*/ 	.word	0xffffffff
	.align		4
        /*0008*/ 	.word	0x00000000
	.align		4
        /*000c*/ 	.word	0xfffffffe
	.align		4
        /*0010*/ 	.word	0x00000000
	.align		4
        /*0014*/ 	.word	0xfffffffd
	.align		4
        /*0018*/ 	.word	0x00000000
	.align		4
        /*001c*/ 	.word	0xfffffffc


//--------------------- .nv.constant4             --------------------------
	.section	.nv.constant4,"a",@progbits
	.align	8
	.align		8
.nv.constant4:
        /*0000*/ 	.dword	_$_str
	.align		8
        /*0008*/ 	.dword	_$_str_$_2


//--------------------- .text.triton_poi_fused__native_batch_norm_legit_no_training_relu_25 --------------------------
	.section	.text.triton_poi_fused__native_batch_norm_legit_no_training_relu_25,"ax",@progbits
	.align	128
        .global         triton_poi_fused__native_batch_norm_legit_no_training_relu_25
        .type           triton_poi_fused__native_batch_norm_legit_no_training_relu_25,@function
        .size           triton_poi_fused__native_batch_norm_legit_no_training_relu_25,(.L_x_1 - triton_poi_fused__native_batch_norm_legit_no_training_relu_25)
        .other          triton_poi_fused__native_batch_norm_legit_no_training_relu_25,@"STO_CUDA_ENTRY STV_DEFAULT"
triton_poi_fused__native_batch_norm_legit_no_training_relu_25:
.text.triton_poi_fused__native_batch_norm_legit_no_training_relu_25:
[----:B------:R-:W0:Y:S01]  /*0000*/  LDC R1, c[0x0][0x28] ;  /* 0x00000a00ff017b82 */ /* 0x000e220000000800 */
[----:B------:R-:W1:Y:S07]  /*0010*/  S2R R0, SR_TID.X ;  /* 0x0000000000007919 */ /* 0x000e6e0000002100 */
[----:B------:R-:W2:Y:S01]  /*0020*/  LDC.64 R8, c[0x0][0x220] ;  /* 0x00008800ff087b82 */ /* 0x000ea20000000a00 */
[----:B------:R-:W-:Y:S01]  /*0030*/  HFMA2.MMA R14, -RZ, RZ, 0, 0 ;  /* 0x00000000ff0e7435 */ /* 0x000fe200000001ff */
[----:B------:R-:W-:Y:S01]  /*0040*/  ULDC.64 UR4, c[0x0][0x208] ;  /* 0x0000820000047ab9 */ /* 0x000fe20000000a00 */
[----:B------:R-:W3:Y:S05]  /*0050*/  S2R R3, SR_CTAID.X ;  /* 0x0000000000037919 */ /* 0x000eea0000002500 */
[----:B------:R-:W4:Y:S08]  /*0060*/  LDC.64 R4, c[0x0][0x210] ;  /* 0x00008400ff047b82 */ /* 0x000f300000000a00 */
[----:B------:R-:W5:Y:S08]  /*0070*/  LDC.64 R6, c[0x0][0x218] ;  /* 0x00008600ff067b82 */ /* 0x000f700000000a00 */
[----:B------:R-:W5:Y:S01]  /*0080*/  LDC.64 R10, c[0x0][0x228] ;  /* 0x00008a00ff0a7b82 */ /* 0x000f620000000a00 */
[----:B-1----:R-:W-:-:S07]  /*0090*/  LOP3.LUT R0, R0, 0x7f, RZ, 0xc0, !PT ;  /* 0x0000007f00007812 */ /* 0x002fce00078ec0ff */
[----:B------:R-:W1:Y:S01]  /*00a0*/  LDC.64 R12, c[0x0][0x230] ;  /* 0x00008c00ff0c7b82 */ /* 0x000e620000000a00 */
[----:B---3--:R-:W-:Y:S02]  /*00b0*/  SHF.R.S32.HI R2, RZ, 0x18, R3 ;  /* 0x00000018ff027819 */ /* 0x008fe40000011403 */
[----:B------:R-:W-:Y:S02]  /*00c0*/  LEA R0, R3, R0, 0x7 ;  /* 0x0000000003007211 */ /* 0x000fe400078e38ff */
[----:B------:R-:W-:Y:S02]  /*00d0*/  SGXT R3, R2, 0x1 ;  /* 0x000000010203781a */ /* 0x000fe40000000200 */
[----:B------:R-:W-:Y:S02]  /*00e0*/  ISETP.GE.AND P0, PT, R0, 0x6200, PT ;  /* 0x000062000000780c */ /* 0x000fe40003f06270 */
[----:B------:R-:W-:-:S04]  /*00f0*/  LEA.HI R3, R3, R0, RZ, 0x7 ;  /* 0x0000000003037211 */ /* 0x000fc800078f38ff */
[----:B------:R-:W-:-:S04]  /*0100*/  LOP3.LUT R3, R3, 0xffffff80, RZ, 0xc0, !PT ;  /* 0xffffff8003037812 */ /* 0x000fc800078ec0ff */
[----:B------:R-:W-:-:S05]  /*0110*/  IADD3 R15, R0, -R3, RZ ;  /* 0x80000003000f7210 */ /* 0x000fca0007ffe0ff */
[----:B--2---:R-:W-:-:S05]  /*0120*/  IMAD.WIDE R8, R15, 0x4, R8 ;  /* 0x000000040f087825 */ /* 0x004fca00078e0208 */
[----:B------:R2:W3:Y:S01]  /*0130*/  @!P0 LDG.E.EL R14, desc[UR4][R8.64] ;  /* 0x00000004080e8981 */ /* 0x0004e2000c2e1900 */
[----:B------:R-:W-:Y:S01]  /*0140*/  CS2R R2, SRZ ;  /* 0x0000000000027805 */ /* 0x000fe2000001ff00 */
[----:B----4-:R-:W-:-:S04]  /*0150*/  IMAD.WIDE R4, R0, 0x4, R4 ;  /* 0x0000000400047825 */ /* 0x010fc800078e0204 */
[C---:B-----5:R-:W-:Y:S01]  /*0160*/  IMAD.WIDE R6, R15.reuse, 0x4, R6 ;  /* 0x000000040f067825 */ /* 0x060fe200078e0206 */
[----:B------:R4:W5:Y:S03]  /*0170*/  @!P0 LDG.E R2, desc[UR4][R4.64] ;  /* 0x0000000404028981 */ /* 0x000966000c1e1900 */
[C---:B0-2---:R-:W-:Y:S01]  /*0180*/  IMAD.WIDE R8, R15.reuse, 0x4, R10 ;  /* 0x000000040f087825 */ /* 0x045fe200078e020a */
[----:B------:R0:W5:Y:S03]  /*0190*/  @!P0 LDG.E.EL R3, desc[UR4][R6.64] ;  /* 0x0000000406038981 */ /* 0x000166000c2e1900 */
[----:B-1----:R-:W-:Y:S01]  /*01a0*/  IMAD.WIDE R10, R15, 0x4, R12 ;  /* 0x000000040f0a7825 */ /* 0x002fe200078e020c */
[----:B------:R-:W-:Y:S01]  /*01b0*/  CS2R R12, SRZ ;  /* 0x00000000000c7805 */ /* 0x000fe2000001ff00 */
[----:B----4-:R-:W1:Y:S05]  /*01c0*/  LDC.64 R4, c[0x0][0x238] ;  /* 0x00008e00ff047b82 */ /* 0x010e6a0000000a00 */
[----:B------:R-:W2:Y:S04]  /*01d0*/  @!P0 LDG.E.EL R12, desc[UR4][R8.64] ;  /* 0x00000004080c8981 */ /* 0x000ea8000c2e1900 */
[----:B------:R-:W2:Y:S01]  /*01e0*/  @!P0 LDG.E.EL R13, desc[UR4][R10.64] ;  /* 0x000000040a0d8981 */ /* 0x000ea2000c2e1900 */
[----:B0-----:R-:W-:Y:S01]  /*01f0*/  MOV R6, 0x3e800000 ;  /* 0x3e80000000067802 */ /* 0x001fe20000000f00 */
[----:B---3--:R-:W-:-:S04]  /*0200*/  FADD R14, R14, 9.9999997473787516356e-06 ;  /* 0x3727c5ac0e0e7421 */ /* 0x008fc80000000000 */
[----:B------:R-:W0:Y:S01]  /*0210*/  MUFU.SQRT R15, R14 ;  /* 0x0000000e000f7308 */ /* 0x000e220000002000 */
[----:B-----5:R-:W-:Y:S01]  /*0220*/  FADD R2, -R3, R2 ;  /* 0x0000000203027221 */ /* 0x020fe20000000100 */
[C---:B0-----:R-:W-:Y:S02]  /*0230*/  FSETP.GT.AND P1, PT, R15.reuse, 8.50705917302346158658e+37, PT ;  /* 0x7e8000000f00780b */ /* 0x041fe40003f24000 */
[----:B------:R-:W-:Y:S02]  /*0240*/  FSETP.GEU.AND P2, PT, R15, 1.175494350822287508e-38, PT ;  /* 0x008000000f00780b */ /* 0x000fe40003f4e000 */
[----:B------:R-:W-:-:S09]  /*0250*/  FSEL R6, R6, 1, P1 ;  /* 0x3f80000006067808 */ /* 0x000fd20000800000 */
[----:B------:R-:W-:Y:S02]  /*0260*/  @P1 FMUL R15, R15, 0.25 ;  /* 0x3e8000000f0f1820 */ /* 0x000fe40000400000 */
[----:B------:R-:W-:Y:S02]  /*0270*/  @!P2 FMUL R6, R6, 16777216 ;  /* 0x4b8000000606a820 */ /* 0x000fe40000400000 */
[----:B------:R-:W-:-:S06]  /*0280*/  @!P2 FMUL R15, R15, 16777216 ;  /* 0x4b8000000f0fa820 */ /* 0x000fcc0000400000 */
[----:B------:R-:W0:Y:S02]  /*0290*/  MUFU.RCP R15, R15 ;  /* 0x0000000f000f7308 */ /* 0x000e240000001000 */
[----:B0-----:R-:W-:-:S04]  /*02a0*/  FMUL R3, R15, R6 ;  /* 0x000000060f037220 */ /* 0x001fc80000400000 */
[----:B------:R-:W-:-:S04]  /*02b0*/  FMUL R2, R2, R3 ;  /* 0x0000000302027220 */ /* 0x000fc80000400000 */
[----:B--2---:R-:W-:Y:S01]  /*02c0*/  FFMA R12, R2, R12, R13 ;  /* 0x0000000c020c7223 */ /* 0x004fe2000000000d */
[----:B-1----:R-:W-:-:S04]  /*02d0*/  IMAD.WIDE R2, R0, 0x4, R4 ;  /* 0x0000000400027825 */ /* 0x002fc800078e0204 */
[----:B------:R-:W-:-:S04]  /*02e0*/  FSETP.GEU.AND P1, PT, R12, RZ, PT ;  /* 0x000000ff0c00720b */ /* 0x000fc80003f2e000 */
[----:B------:R-:W-:Y:S01]  /*02f0*/  FSEL R5, R12, RZ, P1 ;  /* 0x000000ff0c057208 */ /* 0x000fe20000800000 */
[----:B------:R-:W-:Y:S08]  /*0300*/  @P0 EXIT ;  /* 0x000000000000094d */ /* 0x000ff00003800000 */
[----:B------:R-:W-:Y:S01]  /*0310*/  STG.E desc[UR4][R2.64], R5 ;  /* 0x0000000502007986 */ /* 0x000fe2000c101904 */
[----:B------:R-:W-:Y:S05]  /*0320*/  EXIT ;  /* 0x000000000000794d */ /* 0x000fea0003800000 */
.L_x_0:
[----:B------:R-:W-:-:S00]  /*0330*/  BRA `(.L_x_0) ;  /* 0xfffffffc00fc7947 */ /* 0x000fc0000383ffff */
[----:B------:R-:W-:-:S00]  /*0340*/  NOP ;  /* 0x0000000000007918 */ /* 0x000fc00000000000 */
        /* <DEDUP_REMOVED lines=11> */
.L_x_1:


//--------------------- .nv.global.init           --------------------------
	.section	.nv.global.init,"aw",@progbits
.nv.global.init:
	.type		_$_str,@object
	.size		_$_str,(_$_str_$_2 - _$_str)
_$_str:
        /*0000*/ 	.byte	0x5f, 0x5f, 0x43, 0x55, 0x44, 0x41, 0x5f, 0x46, 0x54, 0x5a, 0x00
	.type		_$_str_$_2,@object
	.size		_$_str_$_2,(.L_1 - _$_str_$_2)
_$_str_$_2:
        /*000b*/ 	.byte	0x5f, 0x5f, 0x43, 0x55, 0x44, 0x41, 0x5f, 0x50, 0x52, 0x45, 0x43, 0x5f, 0x53, 0x51, 0x52, 0x54
        /*001b*/ 	.byte	0x00
.L_1:


//--------------------- .nv.constant0.triton_poi_fused__native_batch_norm_legit_no_training_relu_25 --------------------------
	.section	.nv.constant0.triton_poi_fused__native_batch_norm_legit_no_training_relu_25,"a",@progbits
	.sectionflags	@""
	.align	4
.nv.constant0.triton_poi_fused__native_batch_norm_legit_no_training_relu_25:
	.zero		580
